//
// Generated by NVIDIA NVVM Compiler
//
// Compiler Build ID: CL-36424714
// Cuda compilation tools, release 13.0, V13.0.88
// Based on NVVM 20.0.0
//

.version 9.0
.target sm_100
.address_size 64

	// .globl	_Z18heatEquationKernelPfS_i

.visible .entry _Z18heatEquationKernelPfS_i(
	.param .u64 .ptr .align 1 _Z18heatEquationKernelPfS_i_param_0,
	.param .u64 .ptr .align 1 _Z18heatEquationKernelPfS_i_param_1,
	.param .u32 _Z18heatEquationKernelPfS_i_param_2
)
{
	.reg .pred 	%p<2>;
	.reg .b32 	%r<6>;
	.reg .b32 	%f<9>;
	.reg .b64 	%rd<8>;
	.reg .b64 	%fd<6>;

	ld.param.u64 	%rd1, [_Z18heatEquationKernelPfS_i_param_0];
	ld.param.u64 	%rd2, [_Z18heatEquationKernelPfS_i_param_1];
	ld.param.u32 	%r2, [_Z18heatEquationKernelPfS_i_param_2];
	mov.u32 	%r3, %ctaid.x;
	mov.u32 	%r4, %ntid.x;
	mov.u32 	%r5, %tid.x;
	mad.lo.s32 	%r1, %r3, %r4, %r5;
	setp.ge.s32 	%p1, %r1, %r2;
	@%p1 bra 	$L__BB0_2;
	cvta.to.global.u64 	%rd3, %rd1;
	cvta.to.global.u64 	%rd4, %rd2;
	mul.wide.s32 	%rd5, %r1, 4;
	add.s64 	%rd6, %rd3, %rd5;
	ld.global.f32 	%f1, [%rd6+4];
	ld.global.f32 	%f2, [%rd6];
	add.f32 	%f3, %f2, %f2;
	sub.f32 	%f4, %f1, %f3;
	ld.global.f32 	%f5, [%rd6+-4];
	add.f32 	%f6, %f5, %f4;
	cvt.f64.f32 	%fd1, %f6;
	div.rn.f64 	%fd2, %fd1, 0d3F1A36E2EB1C432D;
	cvt.rn.f32.f64 	%f7, %fd2;
	cvt.f64.f32 	%fd3, %f2;
	cvt.f64.f32 	%fd4, %f7;
	fma.rn.f64 	%fd5, %fd4, 0d3F1A36E2EB1C432D, %fd3;
	cvt.rn.f32.f64 	%f8, %fd5;
	add.s64 	%rd7, %rd4, %rd5;
	st.global.f32 	[%rd7], %f8;
$L__BB0_2:
	ret;

}


// ===== COMPILED SASS (sm_100) =====

	.target	sm_100

	.elftype	@"ET_EXEC"


//--------------------- .note.nv.tkinfo           --------------------------
	.section	.note.nv.tkinfo,"",@"SHT_NOTE"
	.sectionflags	@"SHF_NOTE_NV_TKINFO"
	.tkinfo
        /*0018*/ 	.word	0x00000002
        /*0030*/ 	.string	""
        /*0030*/ 	.string	"ptxas"
        /*0030*/ 	.string	"Cuda compilation tools, release 13.0, V13.0.88"
        /*0030*/ 	.string	"Build cuda_13.0.r13.0/compiler.36424714_0"
        /*0030*/ 	.string	"-arch sm_100 -m 64 "



//--------------------- .note.nv.cuinfo           --------------------------
	.section	.note.nv.cuinfo,"",@"SHT_NOTE"
	.sectionflags	@"SHF_NOTE_NV_CUINFO"
        /*0018*/ 	.short	0x0002
        /*001a*/ 	.short	0x0064
        /*001c*/ 	.short	0x0082
	.zero		2


//--------------------- .nv.info                  --------------------------
	.section	.nv.info,"",@"SHT_CUDA_INFO"
	.align	4


	//----- nvinfo : EIATTR_REGCOUNT
	.align		4
        /*0000*/ 	.byte	0x04, 0x2f
        /*0002*/ 	.short	(.L_1 - .L_0)
	.align		4
.L_0:
        /*0004*/ 	.word	index@(_Z18heatEquationKernelPfS_i)
        /*0008*/ 	.word	0x00000018


	//----- nvinfo : EIATTR_FRAME_SIZE
	.align		4
.L_1:
        /*000c*/ 	.byte	0x04, 0x11
        /*000e*/ 	.short	(.L_3 - .L_2)
	.align		4
.L_2:
        /*0010*/ 	.word	index@($__internal_0_$__cuda_sm20_div_rn_f64_full)
        /*0014*/ 	.word	0x00000000


	//----- nvinfo : EIATTR_FRAME_SIZE
	.align		4
.L_3:
        /*0018*/ 	.byte	0x04, 0x11
        /*001a*/ 	.short	(.L_5 - .L_4)
	.align		4
.L_4:
        /*001c*/ 	.word	index@(_Z18heatEquationKernelPfS_i)
        /*0020*/ 	.word	0x00000000


	//----- nvinfo : EIATTR_MIN_STACK_SIZE
	.align		4
.L_5:
        /*0024*/ 	.byte	0x04, 0x12
        /*0026*/ 	.short	(.L_7 - .L_6)
	.align		4
.L_6:
        /*0028*/ 	.word	index@(_Z18heatEquationKernelPfS_i)
        /*002c*/ 	.word	0x00000000
.L_7:


//--------------------- .nv.compat                --------------------------
	.section	.nv.compat,"",@"SHT_CUDA_COMPAT_INFO"
	.align	4
        /*0000*/ 	.byte	0x02, 0x09, 0x00, 0x00, 0x02, 0x02, 0x01, 0x00, 0x02, 0x05, 0x05, 0x00, 0x03, 0x07, 0x01, 0x01
        /*0010*/ 	.byte	0x02, 0x03, 0x00, 0x00, 0x02, 0x06, 0x01, 0x00, 0x04, 0x0b, 0x08, 0x00, 0x01, 0x00, 0x00, 0x00
        /*0020*/ 	.byte	0x00, 0x00, 0x00, 0x00


//--------------------- .nv.info._Z18heatEquationKernelPfS_i --------------------------
	.section	.nv.info._Z18heatEquationKernelPfS_i,"",@"SHT_CUDA_INFO"
	.sectionflags	@""
	.align	4


	//----- nvinfo : EIATTR_CUDA_API_VERSION
	.align		4
        /*0000*/ 	.byte	0x04, 0x37
        /*0002*/ 	.short	(.L_9 - .L_8)
.L_8:
        /*0004*/ 	.word	0x00000082


	//----- nvinfo : EIATTR_KPARAM_INFO
	.align		4
.L_9:
        /*0008*/ 	.byte	0x04, 0x17
        /*000a*/ 	.short	(.L_11 - .L_10)
.L_10:
        /*000c*/ 	.word	0x00000000
        /*0010*/ 	.short	0x0002
        /*0012*/ 	.short	0x0010
        /*0014*/ 	.byte	0x00, 0xf0, 0x11, 0x00


	//----- nvinfo : EIATTR_KPARAM_INFO
	.align		4
.L_11:
        /*0018*/ 	.byte	0x04, 0x17
        /*001a*/ 	.short	(.L_13 - .L_12)
.L_12:
        /*001c*/ 	.word	0x00000000
        /*0020*/ 	.short	0x0001
        /*0022*/ 	.short	0x0008
        /*0024*/ 	.byte	0x00, 0xf5, 0x21, 0x00


	//----- nvinfo : EIATTR_KPARAM_INFO
	.align		4
.L_13:
        /*0028*/ 	.byte	0x04, 0x17
        /*002a*/ 	.short	(.L_15 - .L_14)
.L_14:
        /*002c*/ 	.word	0x00000000
        /*0030*/ 	.short	0x0000
        /*0032*/ 	.short	0x0000
        /*0034*/ 	.byte	0x00, 0xf5, 0x21, 0x00


	//----- nvinfo : EIATTR_SPARSE_MMA_MASK
	.align		4
.L_15:
        /*0038*/ 	.byte	0x03, 0x50
        /*003a*/ 	.short	0x0000


	//----- nvinfo : EIATTR_MAXREG_COUNT
	.align		4
        /*003c*/ 	.byte	0x03, 0x1b
        /*003e*/ 	.short	0x00ff


	//----- nvinfo : EIATTR_MERCURY_ISA_VERSION
	.align		4
        /*0040*/ 	.byte	0x03, 0x5f
        /*0042*/ 	.short	0x0101


	//----- nvinfo : EIATTR_VRC_CTA_INIT_COUNT
	.align		4
        /*0044*/ 	.byte	0x02, 0x4a
	.zero		1
	.zero		1


	//----- nvinfo : EIATTR_EXIT_INSTR_OFFSETS
	.align		4
        /*0048*/ 	.byte	0x04, 0x1c
        /*004a*/ 	.short	(.L_17 - .L_16)


	//   ....[0]....
.L_16:
        /*004c*/ 	.word	0x00000070


	//   ....[1]....
        /*0050*/ 	.word	0x00000300


	//----- nvinfo : EIATTR_CRS_STACK_SIZE
	.align		4
.L_17:
        /*0054*/ 	.byte	0x04, 0x1e
        /*0056*/ 	.short	(.L_19 - .L_18)
.L_18:
        /*0058*/ 	.word	0x00000000


	//----- nvinfo : EIATTR_CBANK_PARAM_SIZE
	.align		4
.L_19:
        /*005c*/ 	.byte	0x03, 0x19
        /*005e*/ 	.short	0x0014


	//----- nvinfo : EIATTR_PARAM_CBANK
	.align		4
        /*0060*/ 	.byte	0x04, 0x0a
        /*0062*/ 	.short	(.L_21 - .L_20)
	.align		4
.L_20:
        /*0064*/ 	.word	index@(.nv.constant0._Z18heatEquationKernelPfS_i)
        /*0068*/ 	.short	0x0380
        /*006a*/ 	.short	0x0014


	//----- nvinfo : EIATTR_SW_WAR
	.align		4
.L_21:
        /*006c*/ 	.byte	0x04, 0x36
        /*006e*/ 	.short	(.L_23 - .L_22)
.L_22:
        /*0070*/ 	.word	0x00000008
.L_23:


//--------------------- .nv.callgraph             --------------------------
	.section	.nv.callgraph,"",@"SHT_CUDA_CALLGRAPH"
	.align	4
	.sectionentsize	8
	.align		4
        /*0000*/ 	.word	0x00000000
	.align		4
        /*0004*/ 	.word	0xffffffff
	.align		4
        /*0008*/ 	.word	0x00000000
	.align		4
        /*000c*/ 	.word	0xfffffffe
	.align		4
        /*0010*/ 	.word	0x00000000
	.align		4
        /*0014*/ 	.word	0xfffffffd
	.align		4
        /*0018*/ 	.word	0x00000000
	.align		4
        /*001c*/ 	.word	0xfffffffc


//--------------------- .text._Z18heatEquationKernelPfS_i --------------------------
	.section	.text._Z18heatEquationKernelPfS_i,"ax",@progbits
	.align	128
        .global         _Z18heatEquationKernelPfS_i
        .type           _Z18heatEquationKernelPfS_i,@function
        .size           _Z18heatEquationKernelPfS_i,(.L_x_7 - _Z18heatEquationKernelPfS_i)
        .other          _Z18heatEquationKernelPfS_i,@"STO_CUDA_ENTRY STV_DEFAULT"
_Z18heatEquationKernelPfS_i:
.text._Z18heatEquationKernelPfS_i:
[----:B------:R-:W-:Y:S01]  /*0000*/  LDC R1, c[0x0][0x37c] ;  /* 0x0000df00ff017b82 */ /* 0x000fe20000000800 */
[----:B------:R-:W0:Y:S07]  /*0010*/  S2R R3, SR_TID.X ;  /* 0x0000000000037919 */ /* 0x000e2e0000002100 */
[----:B------:R-:W0:Y:S01]  /*0020*/  S2UR UR4, SR_CTAID.X ;  /* 0x00000000000479c3 */ /* 0x000e220000002500 */
[----:B------:R-:W1:Y:S07]  /*0030*/  LDCU UR5, c[0x0][0x390] ;  /* 0x00007200ff0577ac */ /* 0x000e6e0008000800 */
[----:B------:R-:W0:Y:S02]  /*0040*/  LDC R0, c[0x0][0x360] ;  /* 0x0000d800ff007b82 */ /* 0x000e240000000800 */
[----:B0-----:R-:W-:-:S05]  /*0050*/  IMAD R0, R0, UR4, R3 ;  /* 0x0000000400007c24 */ /* 0x001fca000f8e0203 */
[----:B-1----:R-:W-:-:S13]  /*0060*/  ISETP.GE.AND P0, PT, R0, UR5, PT ;  /* 0x0000000500007c0c */ /* 0x002fda000bf06270 */
[----:B------:R-:W-:Y:S05]  /*0070*/  @P0 EXIT ;  /* 0x000000000000094d */ /* 0x000fea0003800000 */
[----:B------:R-:W0:Y:S01]  /*0080*/  LDC.64 R6, c[0x0][0x380] ;  /* 0x0000e000ff067b82 */ /* 0x000e220000000a00 */
[----:B------:R-:W1:Y:S01]  /*0090*/  LDCU.64 UR4, c[0x0][0x358] ;  /* 0x00006b00ff0477ac */ /* 0x000e620008000a00 */
[----:B0-----:R-:W-:-:S05]  /*00a0*/  IMAD.WIDE R6, R0, 0x4, R6 ;  /* 0x0000000400067825 */ /* 0x001fca00078e0206 */
[----:B-1----:R-:W2:Y:S04]  /*00b0*/  LDG.E R4, desc[UR4][R6.64] ;  /* 0x0000000406047981 */ /* 0x002ea8000c1e1900 */
[----:B------:R-:W3:Y:S04]  /*00c0*/  LDG.E R5, desc[UR4][R6.64+0x4] ;  /* 0x0000040406057981 */ /* 0x000ee8000c1e1900 */
[----:B------:R-:W4:Y:S01]  /*00d0*/  LDG.E R14, desc[UR4][R6.64+-0x4] ;  /* 0xfffffc04060e7981 */ /* 0x000f22000c1e1900 */
[----:B------:R-:W0:Y:S01]  /*00e0*/  MUFU.RCP64H R9, 9.9999946542084217072e-05 ;  /* 0x3f1a36e200097908 */ /* 0x000e220000001800 */
[----:B------:R-:W-:Y:S01]  /*00f0*/  IMAD.MOV.U32 R2, RZ, RZ, -0x14e3bcd3 ;  /* 0xeb1c432dff027424 */ /* 0x000fe200078e00ff */
[----:B------:R-:W-:Y:S01]  /*0100*/  BSSY.RECONVERGENT B0, `(.L_x_0) ;  /* 0x0000015000007945 */ /* 0x000fe20003800200 */
[----:B------:R-:W-:-:S02]  /*0110*/  IMAD.MOV.U32 R3, RZ, RZ, 0x3f1a36e2 ;  /* 0x3f1a36e2ff037424 */ /* 0x000fc400078e00ff */
[----:B------:R-:W-:-:S06]  /*0120*/  IMAD.MOV.U32 R8, RZ, RZ, 0x1 ;  /* 0x00000001ff087424 */ /* 0x000fcc00078e00ff */
[----:B0-----:R-:W-:-:S08]  /*0130*/  DFMA R10, R8, -R2, 1 ;  /* 0x3ff00000080a742b */ /* 0x001fd00000000802 */
[----:B------:R-:W-:-:S08]  /*0140*/  DFMA R10, R10, R10, R10 ;  /* 0x0000000a0a0a722b */ /* 0x000fd0000000000a */
[----:B------:R-:W-:-:S08]  /*0150*/  DFMA R10, R8, R10, R8 ;  /* 0x0000000a080a722b */ /* 0x000fd00000000008 */
[----:B------:R-:W-:-:S08]  /*0160*/  DFMA R8, R10, -R2, 1 ;  /* 0x3ff000000a08742b */ /* 0x000fd00000000802 */
[----:B------:R-:W-:Y:S01]  /*0170*/  DFMA R8, R10, R8, R10 ;  /* 0x000000080a08722b */ /* 0x000fe2000000000a */
[----:B--2---:R-:W-:-:S04]  /*0180*/  FADD R12, R4, R4 ;  /* 0x00000004040c7221 */ /* 0x004fc80000000000 */
[----:B---3--:R-:W-:-:S04]  /*0190*/  FADD R5, R5, -R12 ;  /* 0x8000000c05057221 */ /* 0x008fc80000000000 */
[----:B----4-:R-:W-:-:S04]  /*01a0*/  FADD R5, R5, R14 ;  /* 0x0000000e05057221 */ /* 0x010fc80000000000 */
[----:B------:R-:W0:Y:S02]  /*01b0*/  F2F.F64.F32 R6, R5 ;  /* 0x0000000500067310 */ /* 0x000e240000201800 */
[----:B0-----:R-:W-:Y:S01]  /*01c0*/  DMUL R10, R6, R8 ;  /* 0x00000008060a7228 */ /* 0x001fe20000000000 */
[----:B------:R-:W-:-:S07]  /*01d0*/  FSETP.GEU.AND P1, PT, |R7|, 6.5827683646048100446e-37, PT ;  /* 0x036000000700780b */ /* 0x000fce0003f2e200 */
[----:B------:R-:W-:-:S08]  /*01e0*/  DFMA R2, R10, -R2, R6 ;  /* 0x800000020a02722b */ /* 0x000fd00000000006 */
[----:B------:R-:W-:-:S10]  /*01f0*/  DFMA R2, R8, R2, R10 ;  /* 0x000000020802722b */ /* 0x000fd4000000000a */
[----:B------:R-:W-:-:S05]  /*0200*/  FFMA R8, RZ, 0.60239994525909423828, R3 ;  /* 0x3f1a36e2ff087823 */ /* 0x000fca0000000003 */
[----:B------:R-:W-:-:S13]  /*0210*/  FSETP.GT.AND P0, PT, |R8|, 1.469367938527859385e-39, PT ;  /* 0x001000000800780b */ /* 0x000fda0003f04200 */
[----:B------:R-:W-:Y:S05]  /*0220*/  @P0 BRA P1, `(.L_x_1) ;  /* 0x0000000000080947 */ /* 0x000fea0000800000 */
[----:B------:R-:W-:-:S07]  /*0230*/  MOV R8, 0x250 ;  /* 0x0000025000087802 */ /* 0x000fce0000000f00 */
[----:B------:R-:W-:Y:S05]  /*0240*/  CALL.REL.NOINC `($__internal_0_$__cuda_sm20_div_rn_f64_full) ;  /* 0x0000000000307944 */ /* 0x000fea0003c00000 */
.L_x_1:
[----:B------:R-:W-:Y:S05]  /*0250*/  BSYNC.RECONVERGENT B0 ;  /* 0x0000000000007941 */ /* 0x000fea0003800200 */
.L_x_0:
[----:B------:R-:W0:Y:S01]  /*0260*/  F2F.F32.F64 R2, R2 ;  /* 0x0000000200027310 */ /* 0x000e220000301000 */
[----:B------:R-:W1:Y:S01]  /*0270*/  LDC.64 R8, c[0x0][0x388] ;  /* 0x0000e200ff087b82 */ /* 0x000e620000000a00 */
[----:B------:R-:W-:Y:S01]  /*0280*/  UMOV UR6, 0xeb1c432d ;  /* 0xeb1c432d00067882 */ /* 0x000fe20000000000 */
[----:B------:R-:W-:-:S05]  /*0290*/  UMOV UR7, 0x3f1a36e2 ;  /* 0x3f1a36e200077882 */ /* 0x000fca0000000000 */
[----:B------:R-:W-:Y:S08]  /*02a0*/  F2F.F64.F32 R4, R4 ;  /* 0x0000000400047310 */ /* 0x000ff00000201800 */
[----:B0-----:R-:W0:Y:S01]  /*02b0*/  F2F.F64.F32 R6, R2 ;  /* 0x0000000200067310 */ /* 0x001e220000201800 */
[----:B-1----:R-:W-:Y:S01]  /*02c0*/  IMAD.WIDE R8, R0, 0x4, R8 ;  /* 0x0000000400087825 */ /* 0x002fe200078e0208 */
[----:B0-----:R-:W-:-:S10]  /*02d0*/  DFMA R6, R6, UR6, R4 ;  /* 0x0000000606067c2b */ /* 0x001fd40008000004 */
[----:B------:R-:W0:Y:S02]  /*02e0*/  F2F.F32.F64 R7, R6 ;  /* 0x0000000600077310 */ /* 0x000e240000301000 */
[----:B0-----:R-:W-:Y:S01]  /*02f0*/  STG.E desc[UR4][R8.64], R7 ;  /* 0x0000000708007986 */ /* 0x001fe2000c101904 */
[----:B------:R-:W-:Y:S05]  /*0300*/  EXIT ;  /* 0x000000000000794d */ /* 0x000fea0003800000 */
        .weak           $__internal_0_$__cuda_sm20_div_rn_f64_full
        .type           $__internal_0_$__cuda_sm20_div_rn_f64_full,@function
        .size           $__internal_0_$__cuda_sm20_div_rn_f64_full,(.L_x_7 - $__internal_0_$__cuda_sm20_div_rn_f64_full)
$__internal_0_$__cuda_sm20_div_rn_f64_full:
[----:B------:R-:W-:Y:S01]  /*0310*/  IMAD.MOV.U32 R3, RZ, RZ, 0x3ffa36e2 ;  /* 0x3ffa36e2ff037424 */ /* 0x000fe200078e00ff */
[C---:B------:R-:W-:Y:S01]  /*0320*/  FSETP.GEU.AND P1, PT, |R7|.reuse, 1.469367938527859385e-39, PT ;  /* 0x001000000700780b */ /* 0x040fe20003f2e200 */
[----:B------:R-:W-:Y:S01]  /*0330*/  IMAD.MOV.U32 R2, RZ, RZ, -0x14e3bcd3 ;  /* 0xeb1c432dff027424 */ /* 0x000fe200078e00ff */
[----:B------:R-:W-:Y:S01]  /*0340*/  LOP3.LUT R5, R7, 0x7ff00000, RZ, 0xc0, !PT ;  /* 0x7ff0000007057812 */ /* 0x000fe200078ec0ff */
[----:B------:R-:W0:Y:S01]  /*0350*/  MUFU.RCP64H R11, R3 ;  /* 0x00000003000b7308 */ /* 0x000e220000001800 */
[----:B------:R-:W-:Y:S01]  /*0360*/  IMAD.MOV.U32 R10, RZ, RZ, 0x1 ;  /* 0x00000001ff0a7424 */ /* 0x000fe200078e00ff */
[----:B------:R-:W-:Y:S01]  /*0370*/  BSSY.RECONVERGENT B1, `(.L_x_2) ;  /* 0x0000045000017945 */ /* 0x000fe20003800200 */
[----:B------:R-:W-:Y:S01]  /*0380*/  IMAD.MOV.U32 R9, RZ, RZ, 0x1ca00000 ;  /* 0x1ca00000ff097424 */ /* 0x000fe200078e00ff */
[----:B------:R-:W-:Y:S01]  /*0390*/  ISETP.GE.U32.AND P0, PT, R5, 0x3f100000, PT ;  /* 0x3f1000000500780c */ /* 0x000fe20003f06070 */
[----:B------:R-:W-:Y:S01]  /*03a0*/  IMAD.MOV.U32 R19, RZ, RZ, 0x3f100000 ;  /* 0x3f100000ff137424 */ /* 0x000fe200078e00ff */
[----:B------:R-:W-:-:S02]  /*03b0*/  MOV R18, R5 ;  /* 0x0000000500127202 */ /* 0x000fc40000000f00 */
[----:B------:R-:W-:Y:S01]  /*03c0*/  SEL R9, R9, 0x63400000, !P0 ;  /* 0x6340000009097807 */ /* 0x000fe20004000000 */
[----:B------:R-:W-:Y:S01]  /*03d0*/  VIADD R21, R19, 0xffffffff ;  /* 0xffffffff13157836 */ /* 0x000fe20000000000 */
[----:B0-----:R-:W-:-:S08]  /*03e0*/  DFMA R12, R10, -R2, 1 ;  /* 0x3ff000000a0c742b */ /* 0x001fd00000000802 */
[----:B------:R-:W-:-:S08]  /*03f0*/  DFMA R12, R12, R12, R12 ;  /* 0x0000000c0c0c722b */ /* 0x000fd0000000000c */
[----:B------:R-:W-:Y:S01]  /*0400*/  DFMA R14, R10, R12, R10 ;  /* 0x0000000c0a0e722b */ /* 0x000fe2000000000a */
[C-C-:B------:R-:W-:Y:S01]  /*0410*/  @!P1 LOP3.LUT R12, R9.reuse, 0x80000000, R7.reuse, 0xf8, !PT ;  /* 0x80000000090c9812 */ /* 0x140fe200078ef807 */
[----:B------:R-:W-:Y:S01]  /*0420*/  IMAD.MOV.U32 R10, RZ, RZ, R6 ;  /* 0x000000ffff0a7224 */ /* 0x000fe200078e0006 */
[----:B------:R-:W-:Y:S02]  /*0430*/  LOP3.LUT R11, R9, 0x800fffff, R7, 0xf8, !PT ;  /* 0x800fffff090b7812 */ /* 0x000fe400078ef807 */
[----:B------:R-:W-:Y:S01]  /*0440*/  @!P1 LOP3.LUT R13, R12, 0x100000, RZ, 0xfc, !PT ;  /* 0x001000000c0d9812 */ /* 0x000fe200078efcff */
[----:B------:R-:W-:Y:S02]  /*0450*/  @!P1 IMAD.MOV.U32 R12, RZ, RZ, RZ ;  /* 0x000000ffff0c9224 */ /* 0x000fe400078e00ff */
[----:B------:R-:W-:-:S04]  /*0460*/  DFMA R16, R14, -R2, 1 ;  /* 0x3ff000000e10742b */ /* 0x000fc80000000802 */
[----:B------:R-:W-:-:S04]  /*0470*/  @!P1 DFMA R10, R10, 2, -R12 ;  /* 0x400000000a0a982b */ /* 0x000fc8000000080c */
[----:B------:R-:W-:-:S06]  /*0480*/  DFMA R12, R14, R16, R14 ;  /* 0x000000100e0c722b */ /* 0x000fcc000000000e */
[----:B------:R-:W-:Y:S02]  /*0490*/  @!P1 LOP3.LUT R18, R11, 0x7ff00000, RZ, 0xc0, !PT ;  /* 0x7ff000000b129812 */ /* 0x000fe400078ec0ff */
[----:B------:R-:W-:-:S03]  /*04a0*/  DMUL R16, R12, R10 ;  /* 0x0000000a0c107228 */ /* 0x000fc60000000000 */
[----:B------:R-:W-:-:S05]  /*04b0*/  VIADD R20, R18, 0xffffffff ;  /* 0xffffffff12147836 */ /* 0x000fca0000000000 */
[----:B------:R-:W-:Y:S01]  /*04c0*/  DFMA R14, R16, -R2, R10 ;  /* 0x80000002100e722b */ /* 0x000fe2000000000a */
[----:B------:R-:W-:-:S04]  /*04d0*/  ISETP.GT.U32.AND P0, PT, R20, 0x7feffffe, PT ;  /* 0x7feffffe1400780c */ /* 0x000fc80003f04070 */
[----:B------:R-:W-:-:S03]  /*04e0*/  ISETP.GT.U32.OR P0, PT, R21, 0x7feffffe, P0 ;  /* 0x7feffffe1500780c */ /* 0x000fc60000704470 */
[----:B------:R-:W-:-:S10]  /*04f0*/  DFMA R12, R12, R14, R16 ;  /* 0x0000000e0c0c722b */ /* 0x000fd40000000010 */
[----:B------:R-:W-:Y:S05]  /*0500*/  @P0 BRA `(.L_x_3) ;  /* 0x0000000000680947 */ /* 0x000fea0003800000 */
[----:B------:R-:W-:-:S05]  /*0510*/  IMAD.MOV.U32 R6, RZ, RZ, 0x3f100000 ;  /* 0x3f100000ff067424 */ /* 0x000fca00078e00ff */
[----:B------:R-:W-:-:S04]  /*0520*/  VIADDMNMX R5, R5, -R6, 0xb9600000, !PT ;  /* 0xb960000005057446 */ /* 0x000fc80007800906 */
[----:B------:R-:W-:-:S05]  /*0530*/  VIMNMX R6, PT, PT, R5, 0x46a00000, PT ;  /* 0x46a0000005067848 */ /* 0x000fca0003fe0100 */
[----:B------:R-:W-:Y:S01]  /*0540*/  IMAD.IADD R9, R6, 0x1, -R9 ;  /* 0x0000000106097824 */ /* 0x000fe200078e0a09 */
[----:B------:R-:W-:-:S03]  /*0550*/  MOV R6, RZ ;  /* 0x000000ff00067202 */ /* 0x000fc60000000f00 */
[----:B------:R-:W-:-:S06]  /*0560*/  VIADD R7, R9, 0x7fe00000 ;  /* 0x7fe0000009077836 */ /* 0x000fcc0000000000 */
[----:B------:R-:W-:-:S10]  /*0570*/  DMUL R14, R12, R6 ;  /* 0x000000060c0e7228 */ /* 0x000fd40000000000 */
[----:B------:R-:W-:-:S13]  /*0580*/  FSETP.GTU.AND P0, PT, |R15|, 1.469367938527859385e-39, PT ;  /* 0x001000000f00780b */ /* 0x000fda0003f0c200 */
[----:B------:R-:W-:Y:S05]  /*0590*/  @P0 BRA `(.L_x_4) ;  /* 0x0000000000880947 */ /* 0x000fea0003800000 */
[----:B------:R-:W-:Y:S01]  /*05a0*/  DFMA R2, R12, -R2, R10 ;  /* 0x800000020c02722b */ /* 0x000fe2000000000a */
[----:B------:R-:W-:-:S09]  /*05b0*/  IMAD.MOV.U32 R6, RZ, RZ, RZ ;  /* 0x000000ffff067224 */ /* 0x000fd200078e00ff */
[C---:B------:R-:W-:Y:S02]  /*05c0*/  FSETP.NEU.AND P0, PT, R3.reuse, RZ, PT ;  /* 0x000000ff0300720b */ /* 0x040fe40003f0d000 */
[----:B------:R-:W-:-:S04]  /*05d0*/  LOP3.LUT R2, R3, 0x3f1a36e2, RZ, 0x3c, !PT ;  /* 0x3f1a36e203027812 */ /* 0x000fc800078e3cff */
[----:B------:R-:W-:-:S04]  /*05e0*/  LOP3.LUT R5, R2, 0x80000000, RZ, 0xc0, !PT ;  /* 0x8000000002057812 */ /* 0x000fc800078ec0ff */
[----:B------:R-:W-:-:S03]  /*05f0*/  LOP3.LUT R7, R5, R7, RZ, 0xfc, !PT ;  /* 0x0000000705077212 */ /* 0x000fc600078efcff */
[----:B------:R-:W-:Y:S05]  /*0600*/  @!P0 BRA `(.L_x_4) ;  /* 0x00000000006c8947 */ /* 0x000fea0003800000 */
[----:B------:R-:W-:Y:S01]  /*0610*/  IMAD.MOV R3, RZ, RZ, -R9 ;  /* 0x000000ffff037224 */ /* 0x000fe200078e0a09 */
[----:B------:R-:W-:Y:S01]  /*0620*/  DMUL.RP R6, R12, R6 ;  /* 0x000000060c067228 */ /* 0x000fe20000008000 */
[----:B------:R-:W-:Y:S01]  /*0630*/  IMAD.MOV.U32 R2, RZ, RZ, RZ ;  /* 0x000000ffff027224 */ /* 0x000fe200078e00ff */
[----:B------:R-:W-:-:S05]  /*0640*/  IADD3 R9, PT, PT, -R9, -0x43300000, RZ ;  /* 0xbcd0000009097810 */ /* 0x000fca0007ffe1ff */
[----:B------:R-:W-:-:S03]  /*0650*/  DFMA R2, R14, -R2, R12 ;  /* 0x800000020e02722b */ /* 0x000fc6000000000c */
[----:B------:R-:W-:-:S07]  /*0660*/  LOP3.LUT R5, R7, R5, RZ, 0x3c, !PT ;  /* 0x0000000507057212 */ /* 0x000fce00078e3cff */
[----:B------:R-:W-:-:S04]  /*0670*/  FSETP.NEU.AND P0, PT, |R3|, R9, PT ;  /* 0x000000090300720b */ /* 0x000fc80003f0d200 */
[----:B------:R-:W-:Y:S02]  /*0680*/  FSEL R14, R6, R14, !P0 ;  /* 0x0000000e060e7208 */ /* 0x000fe40004000000 */
[----:B------:R-:W-:Y:S01]  /*0690*/  FSEL R15, R5, R15, !P0 ;  /* 0x0000000f050f7208 */ /* 0x000fe20004000000 */
[----:B------:R-:W-:Y:S06]  /*06a0*/  BRA `(.L_x_4) ;  /* 0x0000000000447947 */ /* 0x000fec0003800000 */
.L_x_3:
[----:B------:R-:W-:-:S14]  /*06b0*/  DSETP.NAN.AND P0, PT, R6, R6, PT ;  /* 0x000000060600722a */ /* 0x000fdc0003f08000 */
[----:B------:R-:W-:Y:S05]  /*06c0*/  @P0 BRA `(.L_x_5) ;  /* 0x0000000000340947 */ /* 0x000fea0003800000 */
[----:B------:R-:W-:Y:S01]  /*06d0*/  ISETP.NE.AND P0, PT, R18, R19, PT ;  /* 0x000000131200720c */ /* 0x000fe20003f05270 */
[----:B------:R-:W-:Y:S02]  /*06e0*/  IMAD.MOV.U32 R14, RZ, RZ, 0x0 ;  /* 0x00000000ff0e7424 */ /* 0x000fe400078e00ff */
[----:B------:R-:W-:-:S10]  /*06f0*/  IMAD.MOV.U32 R15, RZ, RZ, -0x80000 ;  /* 0xfff80000ff0f7424 */ /* 0x000fd400078e00ff */
[----:B------:R-:W-:Y:S05]  /*0700*/  @!P0 BRA `(.L_x_4) ;  /* 0x00000000002c8947 */ /* 0x000fea0003800000 */
[----:B------:R-:W-:Y:S02]  /*0710*/  ISETP.NE.AND P0, PT, R18, 0x7ff00000, PT ;  /* 0x7ff000001200780c */ /* 0x000fe40003f05270 */
[----:B------:R-:W-:Y:S02]  /*0720*/  LOP3.LUT R6, R7, 0x3f1a36e2, RZ, 0x3c, !PT ;  /* 0x3f1a36e207067812 */ /* 0x000fe400078e3cff */
[----:B------:R-:W-:Y:S02]  /*0730*/  ISETP.EQ.OR P0, PT, R19, RZ, !P0 ;  /* 0x000000ff1300720c */ /* 0x000fe40004702670 */
[----:B------:R-:W-:-:S11]  /*0740*/  LOP3.LUT R15, R6, 0x80000000, RZ, 0xc0, !PT ;  /* 0x80000000060f7812 */ /* 0x000fd600078ec0ff */
[----:B------:R-:W-:Y:S01]  /*0750*/  @P0 LOP3.LUT R2, R15, 0x7ff00000, RZ, 0xfc, !PT ;  /* 0x7ff000000f020812 */ /* 0x000fe200078efcff */
[----:B------:R-:W-:Y:S01]  /*0760*/  @!P0 IMAD.MOV.U32 R14, RZ, RZ, RZ ;  /* 0x000000ffff0e8224 */ /* 0x000fe200078e00ff */
[----:B------:R-:W-:-:S03]  /*0770*/  @P0 MOV R14, RZ ;  /* 0x000000ff000e0202 */ /* 0x000fc60000000f00 */
[----:B------:R-:W-:Y:S01]  /*0780*/  @P0 IMAD.MOV.U32 R15, RZ, RZ, R2 ;  /* 0x000000ffff0f0224 */ /* 0x000fe200078e0002 */
[----:B------:R-:W-:Y:S06]  /*0790*/  BRA `(.L_x_4) ;  /* 0x0000000000087947 */ /* 0x000fec0003800000 */
.L_x_5:
[----:B------:R-:W-:Y:S01]  /*07a0*/  LOP3.LUT R15, R7, 0x80000, RZ, 0xfc, !PT ;  /* 0x00080000070f7812 */ /* 0x000fe200078efcff */
[----:B------:R-:W-:-:S07]  /*07b0*/  IMAD.MOV.U32 R14, RZ, RZ, R6 ;  /* 0x000000ffff0e7224 */ /* 0x000fce00078e0006 */
.L_x_4:
[----:B------:R-:W-:Y:S05]  /*07c0*/  BSYNC.RECONVERGENT B1 ;  /* 0x0000000000017941 */ /* 0x000fea0003800200 */
.L_x_2:
[----:B------:R-:W-:Y:S02]  /*07d0*/  IMAD.MOV.U32 R9, RZ, RZ, 0x0 ;  /* 0x00000000ff097424 */ /* 0x000fe400078e00ff */
[----:B------:R-:W-:Y:S02]  /*07e0*/  IMAD.MOV.U32 R2, RZ, RZ, R14 ;  /* 0x000000ffff027224 */ /* 0x000fe400078e000e */
[----:B------:R-:W-:Y:S01]  /*07f0*/  IMAD.MOV.U32 R3, RZ, RZ, R15 ;  /* 0x000000ffff037224 */ /* 0x000fe200078e000f */
[----:B------:R-:W-:Y:S06]  /*0800*/  RET.REL.NODEC R8 `(_Z18heatEquationKernelPfS_i) ;  /* 0xfffffff408fc7950 */ /* 0x000fec0003c3ffff */
.L_x_6:
[----:B------:R-:W-:-:S00]  /*0810*/  BRA `(.L_x_6) ;  /* 0xfffffffc00fc7947 */ /* 0x000fc0000383ffff */
[----:B------:R-:W-:-:S00]  /*0820*/  NOP ;  /* 0x0000000000007918 */ /* 0x000fc00000000000 */
        /* <DEDUP_REMOVED lines=13> */
.L_x_7:


//--------------------- .nv.shared.reserved.0     --------------------------
	.section	.nv.shared.reserved.0,"aw",@nobits
	.weak		__nv_reservedSMEM_offset_0_alias
	.size		__nv_reservedSMEM_offset_0_alias, 0, 64
	.other		__nv_reservedSMEM_offset_0_alias,@"STO_CUDA_RESERVED_SHARED STV_DEFAULT"
__nv_reservedSMEM_offset_0_alias:
	.zero		0
	.zero		64


//--------------------- .nv.constant0._Z18heatEquationKernelPfS_i --------------------------
	.section	.nv.constant0._Z18heatEquationKernelPfS_i,"a",@progbits
	.sectionflags	@""
	.align	4
.nv.constant0._Z18heatEquationKernelPfS_i:
	.zero		916


//--------------------- SYMBOLS --------------------------

	.type		.nv.reservedSmem.offset0,@object
	.size		.nv.reservedSmem.offset0,0x4
